//
// Generated by NVIDIA NVVM Compiler
//
// Compiler Build ID: CL-36424714
// Cuda compilation tools, release 13.0, V13.0.88
// Based on NVVM 20.0.0
//

.version 9.0
.target sm_100
.address_size 64

	// .globl	_Z3udfPfS_PjPKfS2_S_S_S0_j

.visible .entry _Z3udfPfS_PjPKfS2_S_S_S0_j(
	.param .u64 .ptr .align 1 _Z3udfPfS_PjPKfS2_S_S_S0_j_param_0,
	.param .u64 .ptr .align 1 _Z3udfPfS_PjPKfS2_S_S_S0_j_param_1,
	.param .u64 .ptr .align 1 _Z3udfPfS_PjPKfS2_S_S_S0_j_param_2,
	.param .u64 .ptr .align 1 _Z3udfPfS_PjPKfS2_S_S_S0_j_param_3,
	.param .u64 .ptr .align 1 _Z3udfPfS_PjPKfS2_S_S_S0_j_param_4,
	.param .u64 .ptr .align 1 _Z3udfPfS_PjPKfS2_S_S_S0_j_param_5,
	.param .u64 .ptr .align 1 _Z3udfPfS_PjPKfS2_S_S_S0_j_param_6,
	.param .u64 .ptr .align 1 _Z3udfPfS_PjPKfS2_S_S_S0_j_param_7,
	.param .u32 _Z3udfPfS_PjPKfS2_S_S_S0_j_param_8
)
{
	.reg .pred 	%p<18>;
	.reg .b32 	%r<50>;
	.reg .b32 	%f<144>;
	.reg .b64 	%rd<87>;
	.reg .b64 	%fd<16>;

	ld.param.u64 	%rd11, [_Z3udfPfS_PjPKfS2_S_S_S0_j_param_0];
	ld.param.u64 	%rd12, [_Z3udfPfS_PjPKfS2_S_S_S0_j_param_1];
	ld.param.u64 	%rd13, [_Z3udfPfS_PjPKfS2_S_S_S0_j_param_2];
	ld.param.u64 	%rd16, [_Z3udfPfS_PjPKfS2_S_S_S0_j_param_3];
	ld.param.u64 	%rd17, [_Z3udfPfS_PjPKfS2_S_S_S0_j_param_4];
	ld.param.u64 	%rd14, [_Z3udfPfS_PjPKfS2_S_S_S0_j_param_5];
	ld.param.u64 	%rd15, [_Z3udfPfS_PjPKfS2_S_S_S0_j_param_6];
	ld.param.u64 	%rd18, [_Z3udfPfS_PjPKfS2_S_S_S0_j_param_7];
	ld.param.u32 	%r28, [_Z3udfPfS_PjPKfS2_S_S_S0_j_param_8];
	cvta.to.global.u64 	%rd1, %rd17;
	cvta.to.global.u64 	%rd2, %rd16;
	cvta.to.global.u64 	%rd3, %rd18;
	mov.u32 	%r29, %tid.x;
	mov.u32 	%r30, %ctaid.x;
	mov.u32 	%r31, %ntid.x;
	mad.lo.s32 	%r1, %r30, %r31, %r29;
	ld.global.u32 	%r2, [%rd3];
	setp.ge.u32 	%p1, %r1, %r2;
	@%p1 bra 	$L__BB0_25;
	mov.u32 	%r32, %tid.y;
	mov.u32 	%r33, %ctaid.y;
	mov.u32 	%r34, %ntid.y;
	mad.lo.s32 	%r3, %r33, %r34, %r32;
	ld.global.u32 	%r4, [%rd3+4];
	setp.ge.u32 	%p2, %r3, %r4;
	@%p2 bra 	$L__BB0_25;
	mov.u32 	%r35, %tid.z;
	mov.u32 	%r36, %ctaid.z;
	mov.u32 	%r37, %ntid.z;
	mad.lo.s32 	%r5, %r36, %r37, %r35;
	ld.global.u32 	%r38, [%rd3+8];
	setp.ge.u32 	%p3, %r5, %r38;
	@%p3 bra 	$L__BB0_25;
	cvta.to.global.u64 	%rd19, %rd15;
	cvta.to.global.u64 	%rd20, %rd14;
	mad.lo.s32 	%r39, %r4, %r5, %r3;
	mad.lo.s32 	%r6, %r39, %r2, %r1;
	ld.global.f32 	%f42, [%rd20];
	cvt.f64.f32 	%fd1, %f42;
	ld.global.f32 	%f43, [%rd19];
	cvt.f64.f32 	%fd2, %f43;
	cvt.rn.f64.u32 	%fd3, %r1;
	add.f64 	%fd4, %fd3, 0d3FE0000000000000;
	fma.rn.f64 	%fd5, %fd4, %fd2, %fd1;
	cvt.rn.f32.f64 	%f1, %fd5;
	ld.global.f32 	%f44, [%rd20+4];
	cvt.f64.f32 	%fd6, %f44;
	ld.global.f32 	%f45, [%rd19+4];
	cvt.f64.f32 	%fd7, %f45;
	cvt.rn.f64.u32 	%fd8, %r3;
	add.f64 	%fd9, %fd8, 0d3FE0000000000000;
	fma.rn.f64 	%fd10, %fd9, %fd7, %fd6;
	cvt.rn.f32.f64 	%f2, %fd10;
	ld.global.f32 	%f46, [%rd20+8];
	cvt.f64.f32 	%fd11, %f46;
	ld.global.f32 	%f47, [%rd19+8];
	cvt.f64.f32 	%fd12, %f47;
	cvt.rn.f64.u32 	%fd13, %r5;
	add.f64 	%fd14, %fd13, 0d3FE0000000000000;
	fma.rn.f64 	%fd15, %fd14, %fd12, %fd11;
	cvt.rn.f32.f64 	%f3, %fd15;
	setp.eq.s32 	%p4, %r28, 0;
	@%p4 bra 	$L__BB0_25;
	cvta.to.global.u64 	%rd21, %rd11;
	mul.wide.u32 	%rd22, %r6, 4;
	add.s64 	%rd4, %rd21, %rd22;
	cvta.to.global.u64 	%rd23, %rd13;
	add.s64 	%rd5, %rd23, %rd22;
	cvta.to.global.u64 	%rd24, %rd12;
	add.s64 	%rd6, %rd24, %rd22;
	and.b32  	%r7, %r28, 3;
	setp.lt.u32 	%p5, %r28, 4;
	mov.b32 	%r49, 0;
	@%p5 bra 	$L__BB0_15;
	and.b32  	%r49, %r28, -4;
	mov.b32 	%r47, 0;
$L__BB0_6:
	.pragma "nounroll";
	mul.wide.u32 	%rd25, %r47, 4;
	add.s64 	%rd7, %rd2, %rd25;
	ld.global.f32 	%f48, [%rd7];
	add.s32 	%r10, %r47, %r28;
	mul.wide.u32 	%rd26, %r10, 4;
	add.s64 	%rd27, %rd2, %rd26;
	ld.global.f32 	%f49, [%rd27];
	add.s32 	%r11, %r10, %r28;
	mul.wide.u32 	%rd28, %r11, 4;
	add.s64 	%rd29, %rd2, %rd28;
	ld.global.f32 	%f50, [%rd29];
	sub.f32 	%f4, %f1, %f48;
	sub.f32 	%f5, %f2, %f49;
	mul.f32 	%f51, %f5, %f5;
	fma.rn.f32 	%f52, %f4, %f4, %f51;
	sub.f32 	%f6, %f3, %f50;
	fma.rn.f32 	%f53, %f6, %f6, %f52;
	sqrt.rn.f32 	%f7, %f53;
	ld.global.f32 	%f141, [%rd4];
	setp.geu.f32 	%p6, %f7, %f141;
	add.s64 	%rd8, %rd1, %rd25;
	@%p6 bra 	$L__BB0_8;
	st.global.f32 	[%rd4], %f7;
	st.global.u32 	[%rd5], %r47;
	ld.global.f32 	%f54, [%rd8];
	mul.wide.u32 	%rd30, %r10, 4;
	add.s64 	%rd31, %rd1, %rd30;
	ld.global.f32 	%f55, [%rd31];
	add.s64 	%rd33, %rd1, %rd28;
	ld.global.f32 	%f56, [%rd33];
	mul.f32 	%f57, %f5, %f55;
	fma.rn.f32 	%f58, %f4, %f54, %f57;
	fma.rn.f32 	%f59, %f6, %f56, %f58;
	neg.f32 	%f60, %f59;
	st.global.f32 	[%rd6], %f60;
	ld.global.f32 	%f141, [%rd4];
$L__BB0_8:
	ld.global.f32 	%f61, [%rd7+4];
	add.s32 	%r12, %r10, 1;
	mul.wide.u32 	%rd34, %r12, 4;
	add.s64 	%rd35, %rd2, %rd34;
	ld.global.f32 	%f62, [%rd35];
	add.s32 	%r13, %r12, %r28;
	mul.wide.u32 	%rd36, %r13, 4;
	add.s64 	%rd37, %rd2, %rd36;
	ld.global.f32 	%f63, [%rd37];
	sub.f32 	%f11, %f1, %f61;
	sub.f32 	%f12, %f2, %f62;
	mul.f32 	%f64, %f12, %f12;
	fma.rn.f32 	%f65, %f11, %f11, %f64;
	sub.f32 	%f13, %f3, %f63;
	fma.rn.f32 	%f66, %f13, %f13, %f65;
	sqrt.rn.f32 	%f14, %f66;
	setp.geu.f32 	%p7, %f14, %f141;
	@%p7 bra 	$L__BB0_10;
	add.s32 	%r42, %r47, 1;
	st.global.f32 	[%rd4], %f14;
	st.global.u32 	[%rd5], %r42;
	ld.global.f32 	%f67, [%rd8+4];
	mul.wide.u32 	%rd38, %r12, 4;
	add.s64 	%rd39, %rd1, %rd38;
	ld.global.f32 	%f68, [%rd39];
	add.s64 	%rd41, %rd1, %rd36;
	ld.global.f32 	%f69, [%rd41];
	mul.f32 	%f70, %f12, %f68;
	fma.rn.f32 	%f71, %f11, %f67, %f70;
	fma.rn.f32 	%f72, %f13, %f69, %f71;
	neg.f32 	%f73, %f72;
	st.global.f32 	[%rd6], %f73;
	ld.global.f32 	%f141, [%rd4];
$L__BB0_10:
	ld.global.f32 	%f74, [%rd7+8];
	add.s32 	%r14, %r10, 2;
	mul.wide.u32 	%rd42, %r14, 4;
	add.s64 	%rd43, %rd2, %rd42;
	ld.global.f32 	%f75, [%rd43];
	add.s32 	%r15, %r14, %r28;
	mul.wide.u32 	%rd44, %r15, 4;
	add.s64 	%rd45, %rd2, %rd44;
	ld.global.f32 	%f76, [%rd45];
	sub.f32 	%f17, %f1, %f74;
	sub.f32 	%f18, %f2, %f75;
	mul.f32 	%f77, %f18, %f18;
	fma.rn.f32 	%f78, %f17, %f17, %f77;
	sub.f32 	%f19, %f3, %f76;
	fma.rn.f32 	%f79, %f19, %f19, %f78;
	sqrt.rn.f32 	%f20, %f79;
	setp.geu.f32 	%p8, %f20, %f141;
	@%p8 bra 	$L__BB0_12;
	add.s32 	%r43, %r47, 2;
	st.global.f32 	[%rd4], %f20;
	st.global.u32 	[%rd5], %r43;
	ld.global.f32 	%f80, [%rd8+8];
	mul.wide.u32 	%rd46, %r14, 4;
	add.s64 	%rd47, %rd1, %rd46;
	ld.global.f32 	%f81, [%rd47];
	add.s64 	%rd49, %rd1, %rd44;
	ld.global.f32 	%f82, [%rd49];
	mul.f32 	%f83, %f18, %f81;
	fma.rn.f32 	%f84, %f17, %f80, %f83;
	fma.rn.f32 	%f85, %f19, %f82, %f84;
	neg.f32 	%f86, %f85;
	st.global.f32 	[%rd6], %f86;
	ld.global.f32 	%f141, [%rd4];
$L__BB0_12:
	ld.global.f32 	%f87, [%rd7+12];
	add.s32 	%r16, %r10, 3;
	mul.wide.u32 	%rd50, %r16, 4;
	add.s64 	%rd51, %rd2, %rd50;
	ld.global.f32 	%f88, [%rd51];
	add.s32 	%r17, %r16, %r28;
	mul.wide.u32 	%rd52, %r17, 4;
	add.s64 	%rd53, %rd2, %rd52;
	ld.global.f32 	%f89, [%rd53];
	sub.f32 	%f23, %f1, %f87;
	sub.f32 	%f24, %f2, %f88;
	mul.f32 	%f90, %f24, %f24;
	fma.rn.f32 	%f91, %f23, %f23, %f90;
	sub.f32 	%f25, %f3, %f89;
	fma.rn.f32 	%f92, %f25, %f25, %f91;
	sqrt.rn.f32 	%f26, %f92;
	setp.geu.f32 	%p9, %f26, %f141;
	@%p9 bra 	$L__BB0_14;
	add.s32 	%r44, %r47, 3;
	st.global.f32 	[%rd4], %f26;
	st.global.u32 	[%rd5], %r44;
	ld.global.f32 	%f93, [%rd8+12];
	add.s64 	%rd55, %rd1, %rd50;
	ld.global.f32 	%f94, [%rd55];
	add.s64 	%rd57, %rd1, %rd52;
	ld.global.f32 	%f95, [%rd57];
	mul.f32 	%f96, %f24, %f94;
	fma.rn.f32 	%f97, %f23, %f93, %f96;
	fma.rn.f32 	%f98, %f25, %f95, %f97;
	neg.f32 	%f99, %f98;
	st.global.f32 	[%rd6], %f99;
$L__BB0_14:
	add.s32 	%r47, %r47, 4;
	setp.ne.s32 	%p10, %r47, %r49;
	@%p10 bra 	$L__BB0_6;
$L__BB0_15:
	setp.eq.s32 	%p11, %r7, 0;
	@%p11 bra 	$L__BB0_25;
	setp.eq.s32 	%p12, %r7, 1;
	@%p12 bra 	$L__BB0_22;
	mul.wide.u32 	%rd58, %r49, 4;
	add.s64 	%rd9, %rd2, %rd58;
	ld.global.f32 	%f100, [%rd9];
	add.s32 	%r20, %r49, %r28;
	mul.wide.u32 	%rd59, %r20, 4;
	add.s64 	%rd60, %rd2, %rd59;
	ld.global.f32 	%f101, [%rd60];
	add.s32 	%r21, %r20, %r28;
	mul.wide.u32 	%rd61, %r21, 4;
	add.s64 	%rd62, %rd2, %rd61;
	ld.global.f32 	%f102, [%rd62];
	sub.f32 	%f27, %f1, %f100;
	sub.f32 	%f28, %f2, %f101;
	mul.f32 	%f103, %f28, %f28;
	fma.rn.f32 	%f104, %f27, %f27, %f103;
	sub.f32 	%f29, %f3, %f102;
	fma.rn.f32 	%f105, %f29, %f29, %f104;
	sqrt.rn.f32 	%f30, %f105;
	ld.global.f32 	%f143, [%rd4];
	setp.geu.f32 	%p13, %f30, %f143;
	add.s64 	%rd10, %rd1, %rd58;
	@%p13 bra 	$L__BB0_19;
	st.global.f32 	[%rd4], %f30;
	st.global.u32 	[%rd5], %r49;
	ld.global.f32 	%f106, [%rd10];
	add.s64 	%rd64, %rd1, %rd59;
	ld.global.f32 	%f107, [%rd64];
	add.s64 	%rd66, %rd1, %rd61;
	ld.global.f32 	%f108, [%rd66];
	mul.f32 	%f109, %f28, %f107;
	fma.rn.f32 	%f110, %f27, %f106, %f109;
	fma.rn.f32 	%f111, %f29, %f108, %f110;
	neg.f32 	%f112, %f111;
	st.global.f32 	[%rd6], %f112;
	ld.global.f32 	%f143, [%rd4];
$L__BB0_19:
	ld.global.f32 	%f113, [%rd9+4];
	add.s32 	%r22, %r20, 1;
	mul.wide.u32 	%rd67, %r22, 4;
	add.s64 	%rd68, %rd2, %rd67;
	ld.global.f32 	%f114, [%rd68];
	add.s32 	%r23, %r22, %r28;
	mul.wide.u32 	%rd69, %r23, 4;
	add.s64 	%rd70, %rd2, %rd69;
	ld.global.f32 	%f115, [%rd70];
	sub.f32 	%f34, %f1, %f113;
	sub.f32 	%f35, %f2, %f114;
	mul.f32 	%f116, %f35, %f35;
	fma.rn.f32 	%f117, %f34, %f34, %f116;
	sub.f32 	%f36, %f3, %f115;
	fma.rn.f32 	%f118, %f36, %f36, %f117;
	sqrt.rn.f32 	%f37, %f118;
	setp.geu.f32 	%p14, %f37, %f143;
	@%p14 bra 	$L__BB0_21;
	add.s32 	%r45, %r49, 1;
	st.global.f32 	[%rd4], %f37;
	st.global.u32 	[%rd5], %r45;
	ld.global.f32 	%f119, [%rd10+4];
	add.s64 	%rd72, %rd1, %rd67;
	ld.global.f32 	%f120, [%rd72];
	add.s64 	%rd74, %rd1, %rd69;
	ld.global.f32 	%f121, [%rd74];
	mul.f32 	%f122, %f35, %f120;
	fma.rn.f32 	%f123, %f34, %f119, %f122;
	fma.rn.f32 	%f124, %f36, %f121, %f123;
	neg.f32 	%f125, %f124;
	st.global.f32 	[%rd6], %f125;
$L__BB0_21:
	add.s32 	%r49, %r49, 2;
$L__BB0_22:
	and.b32  	%r46, %r28, 1;
	setp.eq.b32 	%p15, %r46, 1;
	not.pred 	%p16, %p15;
	@%p16 bra 	$L__BB0_25;
	mul.wide.u32 	%rd75, %r49, 4;
	add.s64 	%rd76, %rd2, %rd75;
	ld.global.f32 	%f126, [%rd76];
	add.s32 	%r26, %r49, %r28;
	mul.wide.u32 	%rd77, %r26, 4;
	add.s64 	%rd78, %rd2, %rd77;
	ld.global.f32 	%f127, [%rd78];
	add.s32 	%r27, %r26, %r28;
	mul.wide.u32 	%rd79, %r27, 4;
	add.s64 	%rd80, %rd2, %rd79;
	ld.global.f32 	%f128, [%rd80];
	sub.f32 	%f38, %f1, %f126;
	sub.f32 	%f39, %f2, %f127;
	mul.f32 	%f129, %f39, %f39;
	fma.rn.f32 	%f130, %f38, %f38, %f129;
	sub.f32 	%f40, %f3, %f128;
	fma.rn.f32 	%f131, %f40, %f40, %f130;
	sqrt.rn.f32 	%f41, %f131;
	ld.global.f32 	%f132, [%rd4];
	setp.geu.f32 	%p17, %f41, %f132;
	@%p17 bra 	$L__BB0_25;
	st.global.f32 	[%rd4], %f41;
	st.global.u32 	[%rd5], %r49;
	add.s64 	%rd82, %rd1, %rd75;
	ld.global.f32 	%f133, [%rd82];
	add.s64 	%rd84, %rd1, %rd77;
	ld.global.f32 	%f134, [%rd84];
	add.s64 	%rd86, %rd1, %rd79;
	ld.global.f32 	%f135, [%rd86];
	mul.f32 	%f136, %f39, %f134;
	fma.rn.f32 	%f137, %f38, %f133, %f136;
	fma.rn.f32 	%f138, %f40, %f135, %f137;
	neg.f32 	%f139, %f138;
	st.global.f32 	[%rd6], %f139;
$L__BB0_25:
	ret;

}


// ===== COMPILED SASS (sm_100) =====

	.target	sm_100

	.elftype	@"ET_EXEC"


//--------------------- .note.nv.tkinfo           --------------------------
	.section	.note.nv.tkinfo,"",@"SHT_NOTE"
	.sectionflags	@"SHF_NOTE_NV_TKINFO"
	.tkinfo
        /*0018*/ 	.word	0x00000002
        /*0030*/ 	.string	""
        /*0030*/ 	.string	"ptxas"
        /*0030*/ 	.string	"Cuda compilation tools, release 13.0, V13.0.88"
        /*0030*/ 	.string	"Build cuda_13.0.r13.0/compiler.36424714_0"
        /*0030*/ 	.string	"-arch sm_100 -m 64 "



//--------------------- .note.nv.cuinfo           --------------------------
	.section	.note.nv.cuinfo,"",@"SHT_NOTE"
	.sectionflags	@"SHF_NOTE_NV_CUINFO"
        /*0018*/ 	.short	0x0002
        /*001a*/ 	.short	0x0064
        /*001c*/ 	.short	0x0082
	.zero		2


//--------------------- .nv.info                  --------------------------
	.section	.nv.info,"",@"SHT_CUDA_INFO"
	.align	4


	//----- nvinfo : EIATTR_REGCOUNT
	.align		4
        /*0000*/ 	.byte	0x04, 0x2f
        /*0002*/ 	.short	(.L_1 - .L_0)
	.align		4
.L_0:
        /*0004*/ 	.word	index@(_Z3udfPfS_PjPKfS2_S_S_S0_j)
        /*0008*/ 	.word	0x00000020


	//----- nvinfo : EIATTR_FRAME_SIZE
	.align		4
.L_1:
        /*000c*/ 	.byte	0x04, 0x11
        /*000e*/ 	.short	(.L_3 - .L_2)
	.align		4
.L_2:
        /*0010*/ 	.word	index@($__internal_0_$__cuda_sm20_sqrt_rn_f32_slowpath)
        /*0014*/ 	.word	0x00000000


	//----- nvinfo : EIATTR_FRAME_SIZE
	.align		4
.L_3:
        /*0018*/ 	.byte	0x04, 0x11
        /*001a*/ 	.short	(.L_5 - .L_4)
	.align		4
.L_4:
        /*001c*/ 	.word	index@(_Z3udfPfS_PjPKfS2_S_S_S0_j)
        /*0020*/ 	.word	0x00000000


	//----- nvinfo : EIATTR_MIN_STACK_SIZE
	.align		4
.L_5:
        /*0024*/ 	.byte	0x04, 0x12
        /*0026*/ 	.short	(.L_7 - .L_6)
	.align		4
.L_6:
        /*0028*/ 	.word	index@(_Z3udfPfS_PjPKfS2_S_S_S0_j)
        /*002c*/ 	.word	0x00000000
.L_7:


//--------------------- .nv.compat                --------------------------
	.section	.nv.compat,"",@"SHT_CUDA_COMPAT_INFO"
	.align	4
        /*0000*/ 	.byte	0x02, 0x09, 0x00, 0x00, 0x02, 0x02, 0x01, 0x00, 0x02, 0x05, 0x05, 0x00, 0x03, 0x07, 0x01, 0x01
        /*0010*/ 	.byte	0x02, 0x03, 0x00, 0x00, 0x02, 0x06, 0x01, 0x00, 0x04, 0x0b, 0x08, 0x00, 0x01, 0x00, 0x00, 0x00
        /*0020*/ 	.byte	0x00, 0x00, 0x00, 0x00


//--------------------- .nv.info._Z3udfPfS_PjPKfS2_S_S_S0_j --------------------------
	.section	.nv.info._Z3udfPfS_PjPKfS2_S_S_S0_j,"",@"SHT_CUDA_INFO"
	.sectionflags	@""
	.align	4


	//----- nvinfo : EIATTR_CUDA_API_VERSION
	.align		4
        /*0000*/ 	.byte	0x04, 0x37
        /*0002*/ 	.short	(.L_9 - .L_8)
.L_8:
        /*0004*/ 	.word	0x00000082


	//----- nvinfo : EIATTR_KPARAM_INFO
	.align		4
.L_9:
        /*0008*/ 	.byte	0x04, 0x17
        /*000a*/ 	.short	(.L_11 - .L_10)
.L_10:
        /*000c*/ 	.word	0x00000000
        /*0010*/ 	.short	0x0008
        /*0012*/ 	.short	0x0040
        /*0014*/ 	.byte	0x00, 0xf0, 0x11, 0x00


	//----- nvinfo : EIATTR_KPARAM_INFO
	.align		4
.L_11:
        /*0018*/ 	.byte	0x04, 0x17
        /*001a*/ 	.short	(.L_13 - .L_12)
.L_12:
        /*001c*/ 	.word	0x00000000
        /*0020*/ 	.short	0x0007
        /*0022*/ 	.short	0x0038
        /*0024*/ 	.byte	0x00, 0xf5, 0x21, 0x00


	//----- nvinfo : EIATTR_KPARAM_INFO
	.align		4
.L_13:
        /*0028*/ 	.byte	0x04, 0x17
        /*002a*/ 	.short	(.L_15 - .L_14)
.L_14:
        /*002c*/ 	.word	0x00000000
        /*0030*/ 	.short	0x0006
        /*0032*/ 	.short	0x0030
        /*0034*/ 	.byte	0x00, 0xf5, 0x21, 0x00


	//----- nvinfo : EIATTR_KPARAM_INFO
	.align		4
.L_15:
        /*0038*/ 	.byte	0x04, 0x17
        /*003a*/ 	.short	(.L_17 - .L_16)
.L_16:
        /*003c*/ 	.word	0x00000000
        /*0040*/ 	.short	0x0005
        /*0042*/ 	.short	0x0028
        /*0044*/ 	.byte	0x00, 0xf5, 0x21, 0x00


	//----- nvinfo : EIATTR_KPARAM_INFO
	.align		4
.L_17:
        /*0048*/ 	.byte	0x04, 0x17
        /*004a*/ 	.short	(.L_19 - .L_18)
.L_18:
        /*004c*/ 	.word	0x00000000
        /*0050*/ 	.short	0x0004
        /*0052*/ 	.short	0x0020
        /*0054*/ 	.byte	0x00, 0xf5, 0x21, 0x00


	//----- nvinfo : EIATTR_KPARAM_INFO
	.align		4
.L_19:
        /*0058*/ 	.byte	0x04, 0x17
        /*005a*/ 	.short	(.L_21 - .L_20)
.L_20:
        /*005c*/ 	.word	0x00000000
        /*0060*/ 	.short	0x0003
        /*0062*/ 	.short	0x0018
        /*0064*/ 	.byte	0x00, 0xf5, 0x21, 0x00


	//----- nvinfo : EIATTR_KPARAM_INFO
	.align		4
.L_21:
        /*0068*/ 	.byte	0x04, 0x17
        /*006a*/ 	.short	(.L_23 - .L_22)
.L_22:
        /*006c*/ 	.word	0x00000000
        /*0070*/ 	.short	0x0002
        /*0072*/ 	.short	0x0010
        /*0074*/ 	.byte	0x00, 0xf5, 0x21, 0x00


	//----- nvinfo : EIATTR_KPARAM_INFO
	.align		4
.L_23:
        /*0078*/ 	.byte	0x04, 0x17
        /*007a*/ 	.short	(.L_25 - .L_24)
.L_24:
        /*007c*/ 	.word	0x00000000
        /*0080*/ 	.short	0x0001
        /*0082*/ 	.short	0x0008
        /*0084*/ 	.byte	0x00, 0xf5, 0x21, 0x00


	//----- nvinfo : EIATTR_KPARAM_INFO
	.align		4
.L_25:
        /*0088*/ 	.byte	0x04, 0x17
        /*008a*/ 	.short	(.L_27 - .L_26)
.L_26:
        /*008c*/ 	.word	0x00000000
        /*0090*/ 	.short	0x0000
        /*0092*/ 	.short	0x0000
        /*0094*/ 	.byte	0x00, 0xf5, 0x21, 0x00


	//----- nvinfo : EIATTR_SPARSE_MMA_MASK
	.align		4
.L_27:
        /*0098*/ 	.byte	0x03, 0x50
        /*009a*/ 	.short	0x0000


	//----- nvinfo : EIATTR_MAXREG_COUNT
	.align		4
        /*009c*/ 	.byte	0x03, 0x1b
        /*009e*/ 	.short	0x00ff


	//----- nvinfo : EIATTR_MERCURY_ISA_VERSION
	.align		4
        /*00a0*/ 	.byte	0x03, 0x5f
        /*00a2*/ 	.short	0x0101


	//----- nvinfo : EIATTR_VRC_CTA_INIT_COUNT
	.align		4
        /*00a4*/ 	.byte	0x02, 0x4a
	.zero		1
	.zero		1


	//----- nvinfo : EIATTR_EXIT_INSTR_OFFSETS
	.align		4
        /*00a8*/ 	.byte	0x04, 0x1c
        /*00aa*/ 	.short	(.L_29 - .L_28)


	//   ....[0]....
.L_28:
        /*00ac*/ 	.word	0x00000090


	//   ....[1]....
        /*00b0*/ 	.word	0x00000100


	//   ....[2]....
        /*00b4*/ 	.word	0x00000170


	//   ....[3]....
        /*00b8*/ 	.word	0x000002e0


	//   ....[4]....
        /*00bc*/ 	.word	0x00001040


	//   ....[5]....
        /*00c0*/ 	.word	0x000016b0


	//   ....[6]....
        /*00c4*/ 	.word	0x000018c0


	//   ....[7]....
        /*00c8*/ 	.word	0x000019b0


	//----- nvinfo : EIATTR_CRS_STACK_SIZE
	.align		4
.L_29:
        /*00cc*/ 	.byte	0x04, 0x1e
        /*00ce*/ 	.short	(.L_31 - .L_30)
.L_30:
        /*00d0*/ 	.word	0x00000000


	//----- nvinfo : EIATTR_CBANK_PARAM_SIZE
	.align		4
.L_31:
        /*00d4*/ 	.byte	0x03, 0x19
        /*00d6*/ 	.short	0x0044


	//----- nvinfo : EIATTR_PARAM_CBANK
	.align		4
        /*00d8*/ 	.byte	0x04, 0x0a
        /*00da*/ 	.short	(.L_33 - .L_32)
	.align		4
.L_32:
        /*00dc*/ 	.word	index@(.nv.constant0._Z3udfPfS_PjPKfS2_S_S_S0_j)
        /*00e0*/ 	.short	0x0380
        /*00e2*/ 	.short	0x0044


	//----- nvinfo : EIATTR_SW_WAR
	.align		4
.L_33:
        /*00e4*/ 	.byte	0x04, 0x36
        /*00e6*/ 	.short	(.L_35 - .L_34)
.L_34:
        /*00e8*/ 	.word	0x00000008
.L_35:


//--------------------- .nv.callgraph             --------------------------
	.section	.nv.callgraph,"",@"SHT_CUDA_CALLGRAPH"
	.align	4
	.sectionentsize	8
	.align		4
        /*0000*/ 	.word	0x00000000
	.align		4
        /*0004*/ 	.word	0xffffffff
	.align		4
        /*0008*/ 	.word	0x00000000
	.align		4
        /*000c*/ 	.word	0xfffffffe
	.align		4
        /*0010*/ 	.word	0x00000000
	.align		4
        /*0014*/ 	.word	0xfffffffd
	.align		4
        /*0018*/ 	.word	0x00000000
	.align		4
        /*001c*/ 	.word	0xfffffffc


//--------------------- .text._Z3udfPfS_PjPKfS2_S_S_S0_j --------------------------
	.section	.text._Z3udfPfS_PjPKfS2_S_S_S0_j,"ax",@progbits
	.align	128
        .global         _Z3udfPfS_PjPKfS2_S_S_S0_j
        .type           _Z3udfPfS_PjPKfS2_S_S_S0_j,@function
        .size           _Z3udfPfS_PjPKfS2_S_S_S0_j,(.L_x_30 - _Z3udfPfS_PjPKfS2_S_S_S0_j)
        .other          _Z3udfPfS_PjPKfS2_S_S_S0_j,@"STO_CUDA_ENTRY STV_DEFAULT"
_Z3udfPfS_PjPKfS2_S_S_S0_j:
.text._Z3udfPfS_PjPKfS2_S_S_S0_j:
[----:B------:R-:W-:Y:S08]  /*0000*/  LDC R1, c[0x0][0x37c] ;  /* 0x0000df00ff017b82 */ /* 0x000ff00000000800 */
[----:B------:R-:W0:Y:S01]  /*0010*/  LDC.64 R2, c[0x0][0x3b8] ;  /* 0x0000ee00ff027b82 */ /* 0x000e220000000a00 */
[----:B------:R-:W0:Y:S02]  /*0020*/  LDCU.64 UR6, c[0x0][0x358] ;  /* 0x00006b00ff0677ac */ /* 0x000e240008000a00 */
[----:B0-----:R-:W2:Y:S05]  /*0030*/  LDG.E R9, desc[UR6][R2.64] ;  /* 0x0000000602097981 */ /* 0x001eaa000c1e1900 */
[----:B------:R-:W0:Y:S01]  /*0040*/  S2UR UR4, SR_CTAID.X ;  /* 0x00000000000479c3 */ /* 0x000e220000002500 */
[----:B------:R-:W0:Y:S07]  /*0050*/  S2R R0, SR_TID.X ;  /* 0x0000000000007919 */ /* 0x000e2e0000002100 */
[----:B------:R-:W0:Y:S02]  /*0060*/  LDC R5, c[0x0][0x360] ;  /* 0x0000d800ff057b82 */ /* 0x000e240000000800 */
[----:B0-----:R-:W-:-:S05]  /*0070*/  IMAD R0, R5, UR4, R0 ;  /* 0x0000000405007c24 */ /* 0x001fca000f8e0200 */
[----:B--2---:R-:W-:-:S13]  /*0080*/  ISETP.GE.U32.AND P0, PT, R0, R9, PT ;  /* 0x000000090000720c */ /* 0x004fda0003f06070 */
[----:B------:R-:W-:Y:S05]  /*0090*/  @P0 EXIT ;  /* 0x000000000000094d */ /* 0x000fea0003800000 */
[----:B------:R-:W2:Y:S01]  /*00a0*/  LDG.E R22, desc[UR6][R2.64+0x4] ;  /* 0x0000040602167981 */ /* 0x000ea2000c1e1900 */
[----:B------:R-:W0:Y:S01]  /*00b0*/  S2UR UR4, SR_CTAID.Y ;  /* 0x00000000000479c3 */ /* 0x000e220000002600 */
[----:B------:R-:W0:Y:S07]  /*00c0*/  S2R R23, SR_TID.Y ;  /* 0x0000000000177919 */ /* 0x000e2e0000002200 */
[----:B------:R-:W0:Y:S02]  /*00d0*/  LDC R4, c[0x0][0x364] ;  /* 0x0000d900ff047b82 */ /* 0x000e240000000800 */
[----:B0-----:R-:W-:-:S05]  /*00e0*/  IMAD R23, R4, UR4, R23 ;  /* 0x0000000404177c24 */ /* 0x001fca000f8e0217 */
[----:B--2---:R-:W-:-:S13]  /*00f0*/  ISETP.GE.U32.AND P0, PT, R23, R22, PT ;  /* 0x000000161700720c */ /* 0x004fda0003f06070 */
[----:B------:R-:W-:Y:S05]  /*0100*/  @P0 EXIT ;  /* 0x000000000000094d */ /* 0x000fea0003800000 */
[----:B------:R-:W2:Y:S01]  /*0110*/  LDG.E R3, desc[UR6][R2.64+0x8] ;  /* 0x0000080602037981 */ /* 0x000ea2000c1e1900 */
[----:B------:R-:W0:Y:S01]  /*0120*/  S2UR UR4, SR_CTAID.Z ;  /* 0x00000000000479c3 */ /* 0x000e220000002700 */
[----:B------:R-:W0:Y:S07]  /*0130*/  S2R R24, SR_TID.Z ;  /* 0x0000000000187919 */ /* 0x000e2e0000002300 */
[----:B------:R-:W0:Y:S02]  /*0140*/  LDC R5, c[0x0][0x368] ;  /* 0x0000da00ff057b82 */ /* 0x000e240000000800 */
[----:B0-----:R-:W-:-:S05]  /*0150*/  IMAD R24, R5, UR4, R24 ;  /* 0x0000000405187c24 */ /* 0x001fca000f8e0218 */
[----:B--2---:R-:W-:-:S13]  /*0160*/  ISETP.GE.U32.AND P0, PT, R24, R3, PT ;  /* 0x000000031800720c */ /* 0x004fda0003f06070 */
[----:B------:R-:W-:Y:S05]  /*0170*/  @P0 EXIT ;  /* 0x000000000000094d */ /* 0x000fea0003800000 */
[----:B------:R-:W0:Y:S08]  /*0180*/  LDC.64 R14, c[0x0][0x3a8] ;  /* 0x0000ea00ff0e7b82 */ /* 0x000e300000000a00 */
[----:B------:R-:W1:Y:S01]  /*0190*/  LDC.64 R26, c[0x0][0x3b0] ;  /* 0x0000ec00ff1a7b82 */ /* 0x000e620000000a00 */
[----:B------:R-:W2:Y:S01]  /*01a0*/  I2F.F64.U32 R2, R0 ;  /* 0x0000000000027312 */ /* 0x000ea20000201800 */
[----:B------:R-:W3:Y:S01]  /*01b0*/  LDCU UR4, c[0x0][0x3c0] ;  /* 0x00007800ff0477ac */ /* 0x000ee20008000800 */
[----:B0-----:R-:W4:Y:S04]  /*01c0*/  LDG.E R25, desc[UR6][R14.64] ;  /* 0x000000060e197981 */ /* 0x001f28000c1e1900 */
[----:B------:R-:W5:Y:S04]  /*01d0*/  LDG.E R6, desc[UR6][R14.64+0x4] ;  /* 0x000004060e067981 */ /* 0x000f68000c1e1900 */
[----:B-1----:R-:W5:Y:S04]  /*01e0*/  LDG.E R28, desc[UR6][R26.64] ;  /* 0x000000061a1c7981 */ /* 0x002f68000c1e1900 */
[----:B------:R-:W5:Y:S04]  /*01f0*/  LDG.E R10, desc[UR6][R26.64+0x4] ;  /* 0x000004061a0a7981 */ /* 0x000f68000c1e1900 */
[----:B------:R-:W5:Y:S04]  /*0200*/  LDG.E R29, desc[UR6][R14.64+0x8] ;  /* 0x000008060e1d7981 */ /* 0x000f68000c1e1900 */
[----:B------:R-:W5:Y:S01]  /*0210*/  LDG.E R8, desc[UR6][R26.64+0x8] ;  /* 0x000008061a087981 */ /* 0x000f62000c1e1900 */
[----:B--2---:R-:W-:Y:S01]  /*0220*/  DADD R12, R2, 0.5 ;  /* 0x3fe00000020c7429 */ /* 0x004fe20000000000 */
[----:B------:R-:W0:Y:S01]  /*0230*/  I2F.F64.U32 R16, R23 ;  /* 0x0000001700107312 */ /* 0x000e220000201800 */
[----:B---3--:R-:W-:-:S07]  /*0240*/  ISETP.NE.AND P0, PT, RZ, UR4, PT ;  /* 0x00000004ff007c0c */ /* 0x008fce000bf05270 */
[----:B------:R-:W-:Y:S01]  /*0250*/  I2F.F64.U32 R18, R24 ;  /* 0x0000001800127312 */ /* 0x000fe20000201800 */
[----:B0-----:R-:W-:-:S07]  /*0260*/  DADD R16, R16, 0.5 ;  /* 0x3fe0000010107429 */ /* 0x001fce0000000000 */
[----:B----4-:R-:W-:Y:S08]  /*0270*/  F2F.F64.F32 R20, R25 ;  /* 0x0000001900147310 */ /* 0x010ff00000201800 */
[----:B-----5:R-:W0:Y:S08]  /*0280*/  F2F.F64.F32 R4, R28 ;  /* 0x0000001c00047310 */ /* 0x020e300000201800 */
[----:B------:R-:W1:Y:S01]  /*0290*/  F2F.F64.F32 R6, R6 ;  /* 0x0000000600067310 */ /* 0x000e620000201800 */
[----:B0-----:R-:W-:-:S07]  /*02a0*/  DFMA R20, R4, R12, R20 ;  /* 0x0000000c0414722b */ /* 0x001fce0000000014 */
[----:B------:R-:W0:Y:S08]  /*02b0*/  F2F.F64.F32 R10, R10 ;  /* 0x0000000a000a7310 */ /* 0x000e300000201800 */
[----:B------:R2:W3:Y:S08]  /*02c0*/  F2F.F64.F32 R2, R29 ;  /* 0x0000001d00027310 */ /* 0x0004f00000201800 */
[----:B------:R2:W4:Y:S01]  /*02d0*/  F2F.F64.F32 R4, R8 ;  /* 0x0000000800047310 */ /* 0x0005220000201800 */
[----:B01----:R-:W-:Y:S05]  /*02e0*/  @!P0 EXIT ;  /* 0x000000000000894d */ /* 0x003fea0003800000 */
[----:B------:R-:W-:Y:S01]  /*02f0*/  DADD R18, R18, 0.5 ;  /* 0x3fe0000012127429 */ /* 0x000fe20000000000 */
[----:B--2---:R-:W0:Y:S01]  /*0300*/  LDC.64 R28, c[0x0][0x380] ;  /* 0x0000e000ff1c7b82 */ /* 0x004e220000000a00 */
[----:B------:R-:W-:Y:S01]  /*0310*/  DFMA R10, R10, R16, R6 ;  /* 0x000000100a0a722b */ /* 0x000fe20000000006 */
[----:B------:R1:W2:Y:S01]  /*0320*/  F2F.F32.F64 R8, R20 ;  /* 0x0000001400087310 */ /* 0x0002a20000301000 */
[----:B------:R-:W-:Y:S01]  /*0330*/  UISETP.GE.U32.AND UP0, UPT, UR4, 0x4, UPT ;  /* 0x000000040400788c */ /* 0x000fe2000bf06070 */
[----:B------:R-:W-:Y:S01]  /*0340*/  IMAD R22, R22, R24, R23 ;  /* 0x0000001816167224 */ /* 0x000fe200078e0217 */
[----:B------:R-:W-:Y:S02]  /*0350*/  ULOP3.LUT UR5, UR4, 0x3, URZ, 0xc0, !UPT ;  /* 0x0000000304057892 */ /* 0x000fe4000f8ec0ff */
[----:B---34-:R-:W-:Y:S01]  /*0360*/  DFMA R2, R4, R18, R2 ;  /* 0x000000120402722b */ /* 0x018fe20000000002 */
[----:B------:R-:W3:Y:S01]  /*0370*/  LDC.64 R12, c[0x0][0x390] ;  /* 0x0000e400ff0c7b82 */ /* 0x000ee20000000a00 */
[----:B------:R-:W-:Y:S01]  /*0380*/  IMAD R9, R9, R22, R0 ;  /* 0x0000001609097224 */ /* 0x000fe200078e0200 */
[----:B------:R1:W4:Y:S01]  /*0390*/  F2F.F32.F64 R7, R10 ;  /* 0x0000000a00077310 */ /* 0x0003220000301000 */
[----:B------:R-:W-:-:S05]  /*03a0*/  MOV R5, RZ ;  /* 0x000000ff00057202 */ /* 0x000fca0000000f00 */
[----:B------:R-:W5:Y:S02]  /*03b0*/  LDC.64 R14, c[0x0][0x388] ;  /* 0x0000e200ff0e7b82 */ /* 0x000f640000000a00 */
[----:B------:R1:W0:Y:S02]  /*03c0*/  F2F.F32.F64 R6, R2 ;  /* 0x0000000200067310 */ /* 0x0002240000301000 */
[----:B0-----:R-:W-:-:S04]  /*03d0*/  IMAD.WIDE.U32 R28, R9, 0x4, R28 ;  /* 0x00000004091c7825 */ /* 0x001fc800078e001c */
[----:B---3--:R-:W-:-:S04]  /*03e0*/  IMAD.WIDE.U32 R12, R9, 0x4, R12 ;  /* 0x00000004090c7825 */ /* 0x008fc800078e000c */
[----:B-----5:R-:W-:Y:S01]  /*03f0*/  IMAD.WIDE.U32 R14, R9, 0x4, R14 ;  /* 0x00000004090e7825 */ /* 0x020fe200078e000e */
[----:B-12-4-:R-:W-:Y:S06]  /*0400*/  BRA.U !UP0, `(.L_x_0) ;  /* 0x0000000d08087547 */ /* 0x016fec000b800000 */
[----:B------:R-:W-:Y:S01]  /*0410*/  ULOP3.LUT UR4, UR4, 0xfffffffc, URZ, 0xc0, !UPT ;  /* 0xfffffffc04047892 */ /* 0x000fe2000f8ec0ff */
[----:B------:R-:W-:-:S05]  /*0420*/  MOV R4, RZ ;  /* 0x000000ff00047202 */ /* 0x000fca0000000f00 */
[----:B------:R-:W-:-:S07]  /*0430*/  MOV R5, UR4 ;  /* 0x0000000400057c02 */ /* 0x000fce0008000f00 */
.L_x_15:
[----:B------:R-:W0:Y:S08]  /*0440*/  LDC R25, c[0x0][0x3c0] ;  /* 0x0000f000ff197b82 */ /* 0x000e300000000800 */
[----:B-1----:R-:W1:Y:S01]  /*0450*/  LDC.64 R10, c[0x0][0x398] ;  /* 0x0000e600ff0a7b82 */ /* 0x002e620000000a00 */
[----:B0-----:R-:W-:-:S04]  /*0460*/  IADD3 R3, PT, PT, R4, R25, RZ ;  /* 0x0000001904037210 */ /* 0x001fc80007ffe0ff */
[C---:B------:R-:W-:Y:S01]  /*0470*/  IADD3 R25, PT, PT, R3.reuse, R25, RZ ;  /* 0x0000001903197210 */ /* 0x040fe20007ffe0ff */
[----:B-1----:R-:W-:-:S04]  /*0480*/  IMAD.WIDE.U32 R18, R3, 0x4, R10 ;  /* 0x0000000403127825 */ /* 0x002fc800078e000a */
[--C-:B------:R-:W-:Y:S02]  /*0490*/  IMAD.WIDE.U32 R16, R4, 0x4, R10.reuse ;  /* 0x0000000404107825 */ /* 0x100fe400078e000a */
[----:B------:R-:W2:Y:S02]  /*04a0*/  LDG.E R18, desc[UR6][R18.64] ;  /* 0x0000000612127981 */ /* 0x000ea4000c1e1900 */
[----:B------:R-:W-:Y:S02]  /*04b0*/  IMAD.WIDE.U32 R10, R25, 0x4, R10 ;  /* 0x00000004190a7825 */ /* 0x000fe400078e000a */
[----:B------:R-:W3:Y:S04]  /*04c0*/  LDG.E R9, desc[UR6][R16.64] ;  /* 0x0000000610097981 */ /* 0x000ee8000c1e1900 */
[----:B------:R-:W4:Y:S01]  /*04d0*/  LDG.E R11, desc[UR6][R10.64] ;  /* 0x000000060a0b7981 */ /* 0x000f22000c1e1900 */
[----:B------:R-:W-:Y:S01]  /*04e0*/  BSSY.RECONVERGENT B0, `(.L_x_1) ;  /* 0x0000014000007945 */ /* 0x000fe20003800200 */
[----:B--2---:R-:W-:Y:S01]  /*04f0*/  FADD R23, R7, -R18 ;  /* 0x8000001207177221 */ /* 0x004fe20000000000 */
[----:B---3--:R-:W-:-:S03]  /*0500*/  FADD R24, R8, -R9 ;  /* 0x8000000908187221 */ /* 0x008fc60000000000 */
[----:B------:R-:W-:Y:S01]  /*0510*/  FMUL R9, R23, R23 ;  /* 0x0000001717097220 */ /* 0x000fe20000400000 */
[----:B----4-:R-:W-:-:S03]  /*0520*/  FADD R22, R6, -R11 ;  /* 0x8000000b06167221 */ /* 0x010fc60000000000 */
[----:B------:R-:W-:-:S04]  /*0530*/  FFMA R9, R24, R24, R9 ;  /* 0x0000001818097223 */ /* 0x000fc80000000009 */
[----:B------:R-:W-:-:S04]  /*0540*/  FFMA R20, R22, R22, R9 ;  /* 0x0000001616147223 */ /* 0x000fc80000000009 */
[----:B------:R0:W1:Y:S01]  /*0550*/  MUFU.RSQ R9, R20 ;  /* 0x0000001400097308 */ /* 0x0000620000001400 */
[----:B------:R-:W-:-:S04]  /*0560*/  IADD3 R0, PT, PT, R20, -0xd000000, RZ ;  /* 0xf300000014007810 */ /* 0x000fc80007ffe0ff */
[----:B------:R-:W-:-:S13]  /*0570*/  ISETP.GT.U32.AND P0, PT, R0, 0x727fffff, PT ;  /* 0x727fffff0000780c */ /* 0x000fda0003f04070 */
[----:B01----:R-:W-:Y:S05]  /*0580*/  @!P0 BRA `(.L_x_2) ;  /* 0x0000000000148947 */ /* 0x003fea0003800000 */
[----:B------:R-:W-:Y:S02]  /*0590*/  MOV R0, R20 ;  /* 0x0000001400007202 */ /* 0x000fe40000000f00 */
[----:B------:R-:W-:-:S07]  /*05a0*/  MOV R9, 0x5c0 ;  /* 0x000005c000097802 */ /* 0x000fce0000000f00 */
[----:B------:R-:W-:Y:S05]  /*05b0*/  CALL.REL.NOINC `($__internal_0_$__cuda_sm20_sqrt_rn_f32_slowpath) ;  /* 0x0000001400007944 */ /* 0x000fea0003c00000 */
[----:B------:R-:W-:Y:S01]  /*05c0*/  MOV R27, R10 ;  /* 0x0000000a001b7202 */ /* 0x000fe20000000f00 */
[----:B------:R-:W-:Y:S06]  /*05d0*/  BRA `(.L_x_3) ;  /* 0x0000000000107947 */ /* 0x000fec0003800000 */
.L_x_2:
[----:B------:R-:W-:Y:S01]  /*05e0*/  FMUL.FTZ R27, R20, R9 ;  /* 0x00000009141b7220 */ /* 0x000fe20000410000 */
[----:B------:R-:W-:-:S03]  /*05f0*/  FMUL.FTZ R2, R9, 0.5 ;  /* 0x3f00000009027820 */ /* 0x000fc60000410000 */
[----:B------:R-:W-:-:S04]  /*0600*/  FFMA R0, -R27, R27, R20 ;  /* 0x0000001b1b007223 */ /* 0x000fc80000000114 */
[----:B------:R-:W-:-:S07]  /*0610*/  FFMA R27, R0, R2, R27 ;  /* 0x00000002001b7223 */ /* 0x000fce000000001b */
.L_x_3:
[----:B------:R-:W-:Y:S05]  /*0620*/  BSYNC.RECONVERGENT B0 ;  /* 0x0000000000007941 */ /* 0x000fea0003800200 */
.L_x_1:
[----:B------:R-:W2:Y:S01]  /*0630*/  LDG.E R2, desc[UR6][R28.64] ;  /* 0x000000061c027981 */ /* 0x000ea2000c1e1900 */
[----:B------:R-:W0:Y:S08]  /*0640*/  LDC.64 R10, c[0x0][0x3a0] ;  /* 0x0000e800ff0a7b82 */ /* 0x000e300000000a00 */
[----:B------:R-:W1:Y:S01]  /*0650*/  LDC R9, c[0x0][0x3c0] ;  /* 0x0000f000ff097b82 */ /* 0x000e620000000800 */
[----:B0-----:R-:W-:Y:S01]  /*0660*/  IMAD.WIDE.U32 R18, R4, 0x4, R10 ;  /* 0x0000000404127825 */ /* 0x001fe200078e000a */
[----:B--2---:R-:W-:-:S13]  /*0670*/  FSETP.GEU.AND P0, PT, R27, R2, PT ;  /* 0x000000021b00720b */ /* 0x004fda0003f0e000 */
[--C-:B------:R-:W-:Y:S01]  /*0680*/  @!P0 IMAD.WIDE.U32 R20, R3, 0x4, R10.reuse ;  /* 0x0000000403148825 */ /* 0x100fe200078e000a */
[----:B------:R0:W-:Y:S04]  /*0690*/  @!P0 STG.E desc[UR6][R28.64], R27 ;  /* 0x0000001b1c008986 */ /* 0x0001e8000c101906 */
[----:B------:R-:W-:Y:S01]  /*06a0*/  @!P0 STG.E desc[UR6][R12.64], R4 ;  /* 0x000000040c008986 */ /* 0x000fe2000c101906 */
[----:B------:R-:W-:-:S03]  /*06b0*/  @!P0 IMAD.WIDE.U32 R10, R25, 0x4, R10 ;  /* 0x00000004190a8825 */ /* 0x000fc600078e000a */
[----:B------:R-:W2:Y:S04]  /*06c0*/  @!P0 LDG.E R20, desc[UR6][R20.64] ;  /* 0x0000000614148981 */ /* 0x000ea8000c1e1900 */
[----:B------:R-:W3:Y:S04]  /*06d0*/  @!P0 LDG.E R25, desc[UR6][R18.64] ;  /* 0x0000000612198981 */ /* 0x000ee8000c1e1900 */
[----:B------:R4:W3:Y:S02]  /*06e0*/  @!P0 LDG.E R0, desc[UR6][R10.64] ;  /* 0x000000060a008981 */ /* 0x0008e4000c1e1900 */
[----:B----4-:R-:W4:Y:S01]  /*06f0*/  LDC.64 R10, c[0x0][0x398] ;  /* 0x0000e600ff0a7b82 */ /* 0x010f220000000a00 */
[----:B--2---:R-:W-:-:S04]  /*0700*/  @!P0 FMUL R23, R23, R20 ;  /* 0x0000001417178220 */ /* 0x004fc80000400000 */
[----:B---3--:R-:W-:-:S04]  /*0710*/  @!P0 FFMA R23, R24, R25, R23 ;  /* 0x0000001918178223 */ /* 0x008fc80000000017 */
[----:B------:R-:W-:Y:S01]  /*0720*/  @!P0 FFMA R0, R22, R0, R23 ;  /* 0x0000000016008223 */ /* 0x000fe20000000017 */
[----:B------:R-:W-:-:S03]  /*0730*/  IADD3 R22, PT, PT, R3, 0x1, RZ ;  /* 0x0000000103167810 */ /* 0x000fc60007ffe0ff */
[----:B0-----:R-:W-:Y:S01]  /*0740*/  @!P0 FADD R27, -R0, -RZ ;  /* 0x800000ff001b8221 */ /* 0x001fe20000000100 */
[C---:B-1----:R-:W-:Y:S01]  /*0750*/  IADD3 R23, PT, PT, R22.reuse, R9, RZ ;  /* 0x0000000916177210 */ /* 0x042fe20007ffe0ff */
[----:B----4-:R-:W-:-:S03]  /*0760*/  IMAD.WIDE.U32 R20, R22, 0x4, R10 ;  /* 0x0000000416147825 */ /* 0x010fc600078e000a */
[----:B------:R0:W-:Y:S01]  /*0770*/  @!P0 STG.E desc[UR6][R14.64], R27 ;  /* 0x0000001b0e008986 */ /* 0x0001e2000c101906 */
[----:B------:R-:W-:-:S03]  /*0780*/  IMAD.WIDE.U32 R10, R23, 0x4, R10 ;  /* 0x00000004170a7825 */ /* 0x000fc600078e000a */
[----:B------:R-:W2:Y:S04]  /*0790*/  LDG.E R20, desc[UR6][R20.64] ;  /* 0x0000000614147981 */ /* 0x000ea8000c1e1900 */
[----:B------:R-:W3:Y:S04]  /*07a0*/  LDG.E R25, desc[UR6][R16.64+0x4] ;  /* 0x0000040610197981 */ /* 0x000ee8000c1e1900 */
[----:B------:R-:W4:Y:S04]  /*07b0*/  LDG.E R11, desc[UR6][R10.64] ;  /* 0x000000060a0b7981 */ /* 0x000f28000c1e1900 */
[----:B------:R1:W5:Y:S01]  /*07c0*/  @!P0 LDG.E R2, desc[UR6][R28.64] ;  /* 0x000000061c028981 */ /* 0x000362000c1e1900 */
[----:B------:R-:W-:Y:S01]  /*07d0*/  BSSY.RECONVERGENT B0, `(.L_x_4) ;  /* 0x0000014000007945 */ /* 0x000fe20003800200 */
[----:B--2---:R-:W-:Y:S01]  /*07e0*/  FADD R24, R7, -R20 ;  /* 0x8000001407187221 */ /* 0x004fe20000000000 */
[----:B---3--:R-:W-:-:S03]  /*07f0*/  FADD R25, R8, -R25 ;  /* 0x8000001908197221 */ /* 0x008fc60000000000 */
[----:B------:R-:W-:Y:S01]  /*0800*/  FMUL R0, R24, R24 ;  /* 0x0000001818007220 */ /* 0x000fe20000400000 */
[----:B----4-:R-:W-:-:S03]  /*0810*/  FADD R26, R6, -R11 ;  /* 0x8000000b061a7221 */ /* 0x010fc60000000000 */
[----:B------:R-:W-:-:S04]  /*0820*/  FFMA R9, R25, R25, R0 ;  /* 0x0000001919097223 */ /* 0x000fc80000000000 */
[----:B0-----:R-:W-:-:S04]  /*0830*/  FFMA R27, R26, R26, R9 ;  /* 0x0000001a1a1b7223 */ /* 0x001fc80000000009 */
[----:B------:R1:W0:Y:S01]  /*0840*/  MUFU.RSQ R20, R27 ;  /* 0x0000001b00147308 */ /* 0x0002220000001400 */
[----:B------:R-:W-:-:S04]  /*0850*/  IADD3 R0, PT, PT, R27, -0xd000000, RZ ;  /* 0xf30000001b007810 */ /* 0x000fc80007ffe0ff */
[----:B------:R-:W-:-:S13]  /*0860*/  ISETP.GT.U32.AND P0, PT, R0, 0x727fffff, PT ;  /* 0x727fffff0000780c */ /* 0x000fda0003f04070 */
[----:B01----:R-:W-:Y:S05]  /*0870*/  @!P0 BRA `(.L_x_5) ;  /* 0x0000000000148947 */ /* 0x003fea0003800000 */
[----:B------:R-:W-:Y:S02]  /*0880*/  MOV R0, R27 ;  /* 0x0000001b00007202 */ /* 0x000fe40000000f00 */
[----:B------:R-:W-:-:S07]  /*0890*/  MOV R9, 0x8b0 ;  /* 0x000008b000097802 */ /* 0x000fce0000000f00 */
[----:B-----5:R-:W-:Y:S05]  /*08a0*/  CALL.REL.NOINC `($__internal_0_$__cuda_sm20_sqrt_rn_f32_slowpath) ;  /* 0x0000001000447944 */ /* 0x020fea0003c00000 */
[----:B------:R-:W-:Y:S01]  /*08b0*/  MOV R9, R10 ;  /* 0x0000000a00097202 */ /* 0x000fe20000000f00 */
[----:B------:R-:W-:Y:S06]  /*08c0*/  BRA `(.L_x_6) ;  /* 0x0000000000107947 */ /* 0x000fec0003800000 */
.L_x_5:
[----:B------:R-:W-:Y:S01]  /*08d0*/  FMUL.FTZ R9, R27, R20 ;  /* 0x000000141b097220 */ /* 0x000fe20000410000 */
[----:B------:R-:W-:-:S03]  /*08e0*/  FMUL.FTZ R10, R20, 0.5 ;  /* 0x3f000000140a7820 */ /* 0x000fc60000410000 */
[----:B------:R-:W-:-:S04]  /*08f0*/  FFMA R0, -R9, R9, R27 ;  /* 0x0000000909007223 */ /* 0x000fc8000000011b */
[----:B------:R-:W-:-:S07]  /*0900*/  FFMA R9, R0, R10, R9 ;  /* 0x0000000a00097223 */ /* 0x000fce0000000009 */
.L_x_6:
[----:B------:R-:W-:Y:S05]  /*0910*/  BSYNC.RECONVERGENT B0 ;  /* 0x0000000000007941 */ /* 0x000fea0003800200 */
.L_x_4:
[----:B-----5:R-:W-:-:S13]  /*0920*/  FSETP.GEU.AND P0, PT, R9, R2, PT ;  /* 0x000000020900720b */ /* 0x020fda0003f0e000 */
[----:B------:R-:W0:Y:S01]  /*0930*/  @!P0 LDC.64 R10, c[0x0][0x3a0] ;  /* 0x0000e800ff0a8b82 */ /* 0x000e220000000a00 */
[----:B------:R-:W-:Y:S01]  /*0940*/  @!P0 IADD3 R27, PT, PT, R4, 0x1, RZ ;  /* 0x00000001041b8810 */ /* 0x000fe20007ffe0ff */
[----:B------:R-:W-:Y:S04]  /*0950*/  @!P0 STG.E desc[UR6][R28.64], R9 ;  /* 0x000000091c008986 */ /* 0x000fe8000c101906 */
[----:B------:R1:W-:Y:S04]  /*0960*/  @!P0 STG.E desc[UR6][R12.64], R27 ;  /* 0x0000001b0c008986 */ /* 0x0003e8000c101906 */
[----:B------:R-:W2:Y:S01]  /*0970*/  @!P0 LDG.E R0, desc[UR6][R18.64+0x4] ;  /* 0x0000040612008981 */ /* 0x000ea2000c1e1900 */
[----:B0-----:R-:W-:-:S06]  /*0980*/  @!P0 IMAD.WIDE.U32 R20, R22, 0x4, R10 ;  /* 0x0000000416148825 */ /* 0x001fcc00078e000a */
[----:B------:R-:W3:Y:S01]  /*0990*/  @!P0 LDG.E R21, desc[UR6][R20.64] ;  /* 0x0000000614158981 */ /* 0x000ee2000c1e1900 */
[----:B------:R-:W-:Y:S02]  /*09a0*/  @!P0 IMAD.WIDE.U32 R10, R23, 0x4, R10 ;  /* 0x00000004170a8825 */ /* 0x000fe400078e000a */
[----:B------:R-:W0:Y:S03]  /*09b0*/  LDC R23, c[0x0][0x3c0] ;  /* 0x0000f000ff177b82 */ /* 0x000e260000000800 */
[----:B------:R4:W2:Y:S05]  /*09c0*/  @!P0 LDG.E R22, desc[UR6][R10.64] ;  /* 0x000000060a168981 */ /* 0x0008aa000c1e1900 */
[----:B----4-:R-:W4:Y:S01]  /*09d0*/  LDC.64 R10, c[0x0][0x398] ;  /* 0x0000e600ff0a7b82 */ /* 0x010f220000000a00 */
[----:B---3--:R-:W-:-:S04]  /*09e0*/  @!P0 FMUL R24, R24, R21 ;  /* 0x0000001518188220 */ /* 0x008fc80000400000 */
[----:B--2---:R-:W-:-:S04]  /*09f0*/  @!P0 FFMA R25, R25, R0, R24 ;  /* 0x0000000019198223 */ /* 0x004fc80000000018 */
[----:B------:R-:W-:Y:S01]  /*0a00*/  @!P0 FFMA R25, R26, R22, R25 ;  /* 0x000000161a198223 */ /* 0x000fe20000000019 */
[----:B------:R-:W-:-:S03]  /*0a10*/  IADD3 R22, PT, PT, R3, 0x2, RZ ;  /* 0x0000000203167810 */ /* 0x000fc60007ffe0ff */
[----:B-1----:R-:W-:Y:S02]  /*0a20*/  @!P0 FADD R27, -R25, -RZ ;  /* 0x800000ff191b8221 */ /* 0x002fe40000000100 */
[C-C-:B----4-:R-:W-:Y:S01]  /*0a30*/  IMAD.WIDE.U32 R20, R22.reuse, 0x4, R10.reuse ;  /* 0x0000000416147825 */ /* 0x150fe200078e000a */
[----:B0-----:R-:W-:Y:S02]  /*0a40*/  IADD3 R23, PT, PT, R22, R23, RZ ;  /* 0x0000001716177210 */ /* 0x001fe40007ffe0ff */
[----:B------:R0:W-:Y:S04]  /*0a50*/  @!P0 STG.E desc[UR6][R14.64], R27 ;  /* 0x0000001b0e008986 */ /* 0x0001e8000c101906 */
[----:B------:R-:W2:Y:S01]  /*0a60*/  LDG.E R20, desc[UR6][R20.64] ;  /* 0x0000000614147981 */ /* 0x000ea2000c1e1900 */
[----:B------:R-:W-:-:S03]  /*0a70*/  IMAD.WIDE.U32 R10, R23, 0x4, R10 ;  /* 0x00000004170a7825 */ /* 0x000fc600078e000a */
        /* <DEDUP_REMOVED lines=9> */
[----:B0-----:R-:W-:-:S05]  /*0b10*/  FFMA R27, R26, R26, R9 ;  /* 0x0000001a1a1b7223 */ /* 0x001fca0000000009 */
[----:B------:R-:W-:Y:S01]  /*0b20*/  IADD3 R0, PT, PT, R27, -0xd000000, RZ ;  /* 0xf30000001b007810 */ /* 0x000fe20007ffe0ff */
[----:B------:R1:W0:Y:S03]  /*0b30*/  MUFU.RSQ R20, R27 ;  /* 0x0000001b00147308 */ /* 0x0002260000001400 */
[----:B------:R-:W-:-:S13]  /*0b40*/  ISETP.GT.U32.AND P0, PT, R0, 0x727fffff, PT ;  /* 0x727fffff0000780c */ /* 0x000fda0003f04070 */
[----:B-1----:R-:W-:Y:S05]  /*0b50*/  @!P0 BRA `(.L_x_8) ;  /* 0x0000000000148947 */ /* 0x002fea0003800000 */
[----:B------:R-:W-:Y:S02]  /*0b60*/  MOV R0, R27 ;  /* 0x0000001b00007202 */ /* 0x000fe40000000f00 */
[----:B------:R-:W-:-:S07]  /*0b70*/  MOV R9, 0xb90 ;  /* 0x00000b9000097802 */ /* 0x000fce0000000f00 */
[----:B0----5:R-:W-:Y:S05]  /*0b80*/  CALL.REL.NOINC `($__internal_0_$__cuda_sm20_sqrt_rn_f32_slowpath) ;  /* 0x0000000c008c7944 */ /* 0x021fea0003c00000 */
[----:B------:R-:W-:Y:S01]  /*0b90*/  MOV R9, R10 ;  /* 0x0000000a00097202 */ /* 0x000fe20000000f00 */
[----:B------:R-:W-:Y:S06]  /*0ba0*/  BRA `(.L_x_9) ;  /* 0x0000000000107947 */ /* 0x000fec0003800000 */
.L_x_8:
[----:B0-----:R-:W-:Y:S01]  /*0bb0*/  FMUL.FTZ R9, R27, R20 ;  /* 0x000000141b097220 */ /* 0x001fe20000410000 */
[----:B------:R-:W-:-:S03]  /*0bc0*/  FMUL.FTZ R10, R20, 0.5 ;  /* 0x3f000000140a7820 */ /* 0x000fc60000410000 */
[----:B------:R-:W-:-:S04]  /*0bd0*/  FFMA R0, -R9, R9, R27 ;  /* 0x0000000909007223 */ /* 0x000fc8000000011b */
[----:B------:R-:W-:-:S07]  /*0be0*/  FFMA R9, R0, R10, R9 ;  /* 0x0000000a00097223 */ /* 0x000fce0000000009 */
.L_x_9:
[----:B------:R-:W-:Y:S05]  /*0bf0*/  BSYNC.RECONVERGENT B0 ;  /* 0x0000000000007941 */ /* 0x000fea0003800200 */
.L_x_7:
[----:B-----5:R-:W-:-:S13]  /*0c00*/  FSETP.GEU.AND P0, PT, R9, R2, PT ;  /* 0x000000020900720b */ /* 0x020fda0003f0e000 */
[----:B------:R-:W0:Y:S01]  /*0c10*/  @!P0 LDC.64 R10, c[0x0][0x3a0] ;  /* 0x0000e800ff0a8b82 */ /* 0x000e220000000a00 */
[----:B------:R-:W-:Y:S01]  /*0c20*/  @!P0 IADD3 R27, PT, PT, R4, 0x2, RZ ;  /* 0x00000002041b8810 */ /* 0x000fe20007ffe0ff */
[----:B------:R1:W-:Y:S04]  /*0c30*/  @!P0 STG.E desc[UR6][R28.64], R9 ;  /* 0x000000091c008986 */ /* 0x0003e8000c101906 */
[----:B------:R2:W-:Y:S04]  /*0c40*/  @!P0 STG.E desc[UR6][R12.64], R27 ;  /* 0x0000001b0c008986 */ /* 0x0005e8000c101906 */
[----:B------:R-:W3:Y:S01]  /*0c50*/  @!P0 LDG.E R0, desc[UR6][R18.64+0x8] ;  /* 0x0000080612008981 */ /* 0x000ee2000c1e1900 */
[----:B0-----:R-:W-:-:S02]  /*0c60*/  @!P0 IMAD.WIDE.U32 R20, R22, 0x4, R10 ;  /* 0x0000000416148825 */ /* 0x001fc400078e000a */
[----:B------:R-:W0:Y:S04]  /*0c70*/  LDC R22, c[0x0][0x3c0] ;  /* 0x0000f000ff167b82 */ /* 0x000e280000000800 */
[----:B------:R-:W4:Y:S01]  /*0c80*/  @!P0 LDG.E R21, desc[UR6][R20.64] ;  /* 0x0000000614158981 */ /* 0x000f22000c1e1900 */
[----:B------:R-:W-:-:S05]  /*0c90*/  @!P0 IMAD.WIDE.U32 R10, R23, 0x4, R10 ;  /* 0x00000004170a8825 */ /* 0x000fca00078e000a */
[----:B------:R1:W2:Y:S02]  /*0ca0*/  @!P0 LDG.E R23, desc[UR6][R10.64] ;  /* 0x000000060a178981 */ /* 0x0002a4000c1e1900 */
[----:B-1----:R-:W1:Y:S01]  /*0cb0*/  LDC.64 R10, c[0x0][0x398] ;  /* 0x0000e600ff0a7b82 */ /* 0x002e620000000a00 */
[----:B------:R-:W-:-:S04]  /*0cc0*/  IADD3 R3, PT, PT, R3, 0x3, RZ ;  /* 0x0000000303037810 */ /* 0x000fc80007ffe0ff */
[----:B0-----:R-:W-:Y:S01]  /*0cd0*/  IADD3 R22, PT, PT, R3, R22, RZ ;  /* 0x0000001603167210 */ /* 0x001fe20007ffe0ff */
[----:B----4-:R-:W-:-:S04]  /*0ce0*/  @!P0 FMUL R24, R24, R21 ;  /* 0x0000001518188220 */ /* 0x010fc80000400000 */
[----:B---3--:R-:W-:-:S04]  /*0cf0*/  @!P0 FFMA R25, R25, R0, R24 ;  /* 0x0000000019198223 */ /* 0x008fc80000000018 */
[----:B--2---:R-:W-:Y:S01]  /*0d00*/  @!P0 FFMA R23, R26, R23, R25 ;  /* 0x000000171a178223 */ /* 0x004fe20000000019 */
[----:B-1----:R-:W-:-:S04]  /*0d10*/  IMAD.WIDE.U32 R20, R3, 0x4, R10 ;  /* 0x0000000403147825 */ /* 0x002fc800078e000a */
[----:B------:R-:W-:Y:S01]  /*0d20*/  @!P0 FADD R25, -R23, -RZ ;  /* 0x800000ff17198221 */ /* 0x000fe20000000100 */
[----:B------:R-:W-:-:S04]  /*0d30*/  IMAD.WIDE.U32 R10, R22, 0x4, R10 ;  /* 0x00000004160a7825 */ /* 0x000fc800078e000a */
[----:B------:R0:W-:Y:S04]  /*0d40*/  @!P0 STG.E desc[UR6][R14.64], R25 ;  /* 0x000000190e008986 */ /* 0x0001e8000c101906 */
[----:B------:R-:W2:Y:S04]  /*0d50*/  LDG.E R20, desc[UR6][R20.64] ;  /* 0x0000000614147981 */ /* 0x000ea8000c1e1900 */
[----:B------:R2:W3:Y:S04]  /*0d60*/  LDG.E R23, desc[UR6][R16.64+0xc] ;  /* 0x00000c0610177981 */ /* 0x0004e8000c1e1900 */
        /* <DEDUP_REMOVED lines=8> */
[----:B------:R-:W-:-:S05]  /*0df0*/  FFMA R24, R16, R16, R9 ;  /* 0x0000001010187223 */ /* 0x000fca0000000009 */
[----:B------:R-:W-:Y:S01]  /*0e00*/  IADD3 R0, PT, PT, R24, -0xd000000, RZ ;  /* 0xf300000018007810 */ /* 0x000fe20007ffe0ff */
[----:B------:R0:W1:Y:S03]  /*0e10*/  MUFU.RSQ R21, R24 ;  /* 0x0000001800157308 */ /* 0x0000660000001400 */
[----:B------:R-:W-:-:S13]  /*0e20*/  ISETP.GT.U32.AND P0, PT, R0, 0x727fffff, PT ;  /* 0x727fffff0000780c */ /* 0x000fda0003f04070 */
[----:B0-----:R-:W-:Y:S05]  /*0e30*/  @!P0 BRA `(.L_x_11) ;  /* 0x0000000000148947 */ /* 0x001fea0003800000 */
[----:B------:R-:W-:Y:S02]  /*0e40*/  MOV R0, R24 ;  /* 0x0000001800007202 */ /* 0x000fe40000000f00 */
[----:B------:R-:W-:-:S07]  /*0e50*/  MOV R9, 0xe70 ;  /* 0x00000e7000097802 */ /* 0x000fce0000000f00 */
[----:B-1---5:R-:W-:Y:S05]  /*0e60*/  CALL.REL.NOINC `($__internal_0_$__cuda_sm20_sqrt_rn_f32_slowpath) ;  /* 0x0000000800d47944 */ /* 0x022fea0003c00000 */
[----:B------:R-:W-:Y:S01]  /*0e70*/  MOV R9, R10 ;  /* 0x0000000a00097202 */ /* 0x000fe20000000f00 */
[----:B------:R-:W-:Y:S06]  /*0e80*/  BRA `(.L_x_12) ;  /* 0x0000000000107947 */ /* 0x000fec0003800000 */
.L_x_11:
[----:B-1----:R-:W-:Y:S01]  /*0e90*/  FMUL.FTZ R9, R24, R21 ;  /* 0x0000001518097220 */ /* 0x002fe20000410000 */
[----:B------:R-:W-:-:S03]  /*0ea0*/  FMUL.FTZ R10, R21, 0.5 ;  /* 0x3f000000150a7820 */ /* 0x000fc60000410000 */
[----:B------:R-:W-:-:S04]  /*0eb0*/  FFMA R0, -R9, R9, R24 ;  /* 0x0000000909007223 */ /* 0x000fc80000000118 */
[----:B------:R-:W-:-:S07]  /*0ec0*/  FFMA R9, R0, R10, R9 ;  /* 0x0000000a00097223 */ /* 0x000fce0000000009 */
.L_x_12:
[----:B------:R-:W-:Y:S05]  /*0ed0*/  BSYNC.RECONVERGENT B0 ;  /* 0x0000000000007941 */ /* 0x000fea0003800200 */
.L_x_10:
[----:B-----5:R-:W-:Y:S01]  /*0ee0*/  FSETP.GEU.AND P0, PT, R9, R2, PT ;  /* 0x000000020900720b */ /* 0x020fe20003f0e000 */
[----:B------:R-:W-:-:S12]  /*0ef0*/  BSSY.RECONVERGENT B0, `(.L_x_13) ;  /* 0x0000010000007945 */ /* 0x000fd80003800200 */
[----:B------:R-:W-:Y:S05]  /*0f00*/  @P0 BRA `(.L_x_14) ;  /* 0x0000000000380947 */ /* 0x000fea0003800000 */
[----:B------:R-:W0:Y:S01]  /*0f10*/  LDC.64 R10, c[0x0][0x3a0] ;  /* 0x0000e800ff0a7b82 */ /* 0x000e220000000a00 */
[----:B------:R-:W-:Y:S01]  /*0f20*/  IADD3 R21, PT, PT, R4, 0x3, RZ ;  /* 0x0000000304157810 */ /* 0x000fe20007ffe0ff */
[----:B------:R1:W-:Y:S04]  /*0f30*/  STG.E desc[UR6][R28.64], R9 ;  /* 0x000000091c007986 */ /* 0x0003e8000c101906 */
[----:B------:R1:W-:Y:S04]  /*0f40*/  STG.E desc[UR6][R12.64], R21 ;  /* 0x000000150c007986 */ /* 0x0003e8000c101906 */
[----:B------:R-:W2:Y:S01]  /*0f50*/  LDG.E R18, desc[UR6][R18.64+0xc] ;  /* 0x00000c0612127981 */ /* 0x000ea2000c1e1900 */
[----:B0-----:R-:W-:-:S04]  /*0f60*/  IMAD.WIDE.U32 R2, R3, 0x4, R10 ;  /* 0x0000000403027825 */ /* 0x001fc800078e000a */
[----:B------:R-:W-:Y:S02]  /*0f70*/  IMAD.WIDE.U32 R10, R22, 0x4, R10 ;  /* 0x00000004160a7825 */ /* 0x000fe400078e000a */
[----:B------:R-:W3:Y:S04]  /*0f80*/  LDG.E R2, desc[UR6][R2.64] ;  /* 0x0000000602027981 */ /* 0x000ee8000c1e1900 */
[----:B------:R-:W4:Y:S01]  /*0f90*/  LDG.E R11, desc[UR6][R10.64] ;  /* 0x000000060a0b7981 */ /* 0x000f22000c1e1900 */
[----:B---3--:R-:W-:-:S04]  /*0fa0*/  FMUL R0, R17, R2 ;  /* 0x0000000211007220 */ /* 0x008fc80000400000 */
[----:B--2---:R-:W-:-:S04]  /*0fb0*/  FFMA R23, R23, R18, R0 ;  /* 0x0000001217177223 */ /* 0x004fc80000000000 */
[----:B----4-:R-:W-:-:S04]  /*0fc0*/  FFMA R23, R16, R11, R23 ;  /* 0x0000000b10177223 */ /* 0x010fc80000000017 */
[----:B------:R-:W-:-:S05]  /*0fd0*/  FADD R23, -R23, -RZ ;  /* 0x800000ff17177221 */ /* 0x000fca0000000100 */
[----:B------:R1:W-:Y:S02]  /*0fe0*/  STG.E desc[UR6][R14.64], R23 ;  /* 0x000000170e007986 */ /* 0x0003e4000c101906 */
.L_x_14:
[----:B------:R-:W-:Y:S05]  /*0ff0*/  BSYNC.RECONVERGENT B0 ;  /* 0x0000000000007941 */ /* 0x000fea0003800200 */
.L_x_13:
[----:B------:R-:W-:-:S04]  /*1000*/  IADD3 R4, PT, PT, R4, 0x4, RZ ;  /* 0x0000000404047810 */ /* 0x000fc80007ffe0ff */
[----:B------:R-:W-:-:S13]  /*1010*/  ISETP.NE.AND P0, PT, R4, R5, PT ;  /* 0x000000050400720c */ /* 0x000fda0003f05270 */
[----:B------:R-:W-:Y:S05]  /*1020*/  @P0 BRA `(.L_x_15) ;  /* 0xfffffff400040947 */ /* 0x000fea000383ffff */
.L_x_0:
[----:B------:R-:W-:-:S13]  /*1030*/  ISETP.NE.AND P0, PT, RZ, UR5, PT ;  /* 0x00000005ff007c0c */ /* 0x000fda000bf05270 */
[----:B------:R-:W-:Y:S05]  /*1040*/  @!P0 EXIT ;  /* 0x000000000000894d */ /* 0x000fea0003800000 */
[----:B------:R-:W-:-:S09]  /*1050*/  UISETP.NE.AND UP0, UPT, UR5, 0x1, UPT ;  /* 0x000000010500788c */ /* 0x000fd2000bf05270 */
[----:B------:R-:W-:Y:S05]  /*1060*/  BRA.U !UP0, `(.L_x_16) ;  /* 0x0000000508847547 */ /* 0x000fea000b800000 */
        /* <DEDUP_REMOVED lines=26> */
.L_x_18:
[----:B------:R-:W-:Y:S01]  /*1210*/  FMUL.FTZ R9, R22, R11 ;  /* 0x0000000b16097220 */ /* 0x000fe20000410000 */
[----:B------:R-:W-:-:S03]  /*1220*/  FMUL.FTZ R2, R11, 0.5 ;  /* 0x3f0000000b027820 */ /* 0x000fc60000410000 */
[----:B------:R-:W-:-:S04]  /*1230*/  FFMA R0, -R9, R9, R22 ;  /* 0x0000000909007223 */ /* 0x000fc80000000116 */
[----:B------:R-:W-:-:S07]  /*1240*/  FFMA R9, R0, R2, R9 ;  /* 0x0000000200097223 */ /* 0x000fce0000000009 */
.L_x_19:
[----:B------:R-:W-:Y:S05]  /*1250*/  BSYNC.RECONVERGENT B0 ;  /* 0x0000000000007941 */ /* 0x000fea0003800200 */
.L_x_17:
        /* <DEDUP_REMOVED lines=17> */
[----:B------:R-:W-:Y:S01]  /*1370*/  @!P0 FADD R19, -R19, -RZ ;  /* 0x800000ff13138221 */ /* 0x000fe20000000100 */
        /* <DEDUP_REMOVED lines=13> */
[----:B0-----:R-:W-:-:S04]  /*1450*/  FFMA R9, R17, R17, R0 ;  /* 0x0000001111097223 */ /* 0x001fc80000000000 */
[----:B------:R-:W-:-:S04]  /*1460*/  FFMA R26, R18, R18, R9 ;  /* 0x00000012121a7223 */ /* 0x000fc80000000009 */
[----:B-1----:R0:W1:Y:S01]  /*1470*/  MUFU.RSQ R19, R26 ;  /* 0x0000001a00137308 */ /* 0x0020620000001400 */
        /* <DEDUP_REMOVED lines=8> */
.L_x_21:
[----:B------:R-:W-:Y:S01]  /*1500*/  FMUL.FTZ R9, R26, R19 ;  /* 0x000000131a097220 */ /* 0x000fe20000410000 */
[----:B------:R-:W-:-:S03]  /*1510*/  FMUL.FTZ R10, R19, 0.5 ;  /* 0x3f000000130a7820 */ /* 0x000fc60000410000 */
[----:B------:R-:W-:-:S04]  /*1520*/  FFMA R0, -R9, R9, R26 ;  /* 0x0000000909007223 */ /* 0x000fc8000000011a */
[----:B------:R-:W-:-:S07]  /*1530*/  FFMA R9, R0, R10, R9 ;  /* 0x0000000a00097223 */ /* 0x000fce0000000009 */
.L_x_22:
[----:B------:R-:W-:Y:S05]  /*1540*/  BSYNC.RECONVERGENT B0 ;  /* 0x0000000000007941 */ /* 0x000fea0003800200 */
.L_x_20:
        /* <DEDUP_REMOVED lines=17> */
.L_x_24:
[----:B------:R-:W-:Y:S05]  /*1660*/  BSYNC.RECONVERGENT B0 ;  /* 0x0000000000007941 */ /* 0x000fea0003800200 */
.L_x_23:
[----:B------:R-:W-:-:S07]  /*1670*/  IADD3 R5, PT, PT, R5, 0x2, RZ ;  /* 0x0000000205057810 */ /* 0x000fce0007ffe0ff */
.L_x_16:
[----:B------:R-:W0:Y:S02]  /*1680*/  LDC R3, c[0x0][0x3c0] ;  /* 0x0000f000ff037b82 */ /* 0x000e240000000800 */
[----:B0-----:R-:W-:-:S04]  /*1690*/  LOP3.LUT R0, R3, 0x1, RZ, 0xc0, !PT ;  /* 0x0000000103007812 */ /* 0x001fc800078ec0ff */
[----:B------:R-:W-:-:S13]  /*16a0*/  ISETP.NE.U32.AND P0, PT, R0, 0x1, PT ;  /* 0x000000010000780c */ /* 0x000fda0003f05070 */
[----:B------:R-:W-:Y:S05]  /*16b0*/  @P0 EXIT ;  /* 0x000000000000094d */ /* 0x000fea0003800000 */
[----:B-1----:R-:W0:Y:S01]  /*16c0*/  LDC.64 R18, c[0x0][0x398] ;  /* 0x0000e600ff127b82 */ /* 0x002e220000000a00 */
[----:B------:R-:W-:-:S04]  /*16d0*/  IADD3 R2, PT, PT, R5, R3, RZ ;  /* 0x0000000305027210 */ /* 0x000fc80007ffe0ff */
[C---:B------:R-:W-:Y:S01]  /*16e0*/  IADD3 R3, PT, PT, R2.reuse, R3, RZ ;  /* 0x0000000302037210 */ /* 0x040fe20007ffe0ff */
[----:B0-----:R-:W-:-:S04]  /*16f0*/  IMAD.WIDE.U32 R16, R2, 0x4, R18 ;  /* 0x0000000402107825 */ /* 0x001fc800078e0012 */
        /* <DEDUP_REMOVED lines=21> */
.L_x_26:
[----:B------:R-:W-:Y:S01]  /*1850*/  FMUL.FTZ R9, R20, R17 ;  /* 0x0000001114097220 */ /* 0x000fe20000410000 */
[----:B------:R-:W-:-:S03]  /*1860*/  FMUL.FTZ R4, R17, 0.5 ;  /* 0x3f00000011047820 */ /* 0x000fc60000410000 */
[----:B------:R-:W-:-:S04]  /*1870*/  FFMA R0, -R9, R9, R20 ;  /* 0x0000000909007223 */ /* 0x000fc80000000114 */
[----:B------:R-:W-:-:S07]  /*1880*/  FFMA R9, R0, R4, R9 ;  /* 0x0000000400097223 */ /* 0x000fce0000000009 */
.L_x_27:
[----:B------:R-:W-:Y:S05]  /*1890*/  BSYNC.RECONVERGENT B0 ;  /* 0x0000000000007941 */ /* 0x000fea0003800200 */
.L_x_25:
[----:B------:R-:W2:Y:S02]  /*18a0*/  LDG.E R0, desc[UR6][R28.64] ;  /* 0x000000061c007981 */ /* 0x000ea4000c1e1900 */
[----:B--2---:R-:W-:-:S13]  /*18b0*/  FSETP.GEU.AND P0, PT, R9, R0, PT ;  /* 0x000000000900720b */ /* 0x004fda0003f0e000 */
[----:B------:R-:W-:Y:S05]  /*18c0*/  @P0 EXIT ;  /* 0x000000000000094d */ /* 0x000fea0003800000 */
[----:B------:R-:W0:Y:S01]  /*18d0*/  LDC.64 R18, c[0x0][0x3a0] ;  /* 0x0000e800ff127b82 */ /* 0x000e220000000a00 */
[----:B------:R-:W-:Y:S04]  /*18e0*/  STG.E desc[UR6][R28.64], R9 ;  /* 0x000000091c007986 */ /* 0x000fe8000c101906 */
[----:B------:R-:W-:Y:S01]  /*18f0*/  STG.E desc[UR6][R12.64], R5 ;  /* 0x000000050c007986 */ /* 0x000fe2000c101906 */
[----:B0-----:R-:W-:-:S04]  /*1900*/  IMAD.WIDE.U32 R16, R2, 0x4, R18 ;  /* 0x0000000402107825 */ /* 0x001fc800078e0012 */
[--C-:B------:R-:W-:Y:S02]  /*1910*/  IMAD.WIDE.U32 R10, R5, 0x4, R18.reuse ;  /* 0x00000004050a7825 */ /* 0x100fe400078e0012 */
[----:B------:R-:W2:Y:S02]  /*1920*/  LDG.E R16, desc[UR6][R16.64] ;  /* 0x0000000610107981 */ /* 0x000ea4000c1e1900 */
[----:B------:R-:W-:Y:S02]  /*1930*/  IMAD.WIDE.U32 R2, R3, 0x4, R18 ;  /* 0x0000000403027825 */ /* 0x000fe400078e0012 */
[----:B------:R-:W3:Y:S04]  /*1940*/  LDG.E R11, desc[UR6][R10.64] ;  /* 0x000000060a0b7981 */ /* 0x000ee8000c1e1900 */
[----:B------:R-:W4:Y:S01]  /*1950*/  LDG.E R3, desc[UR6][R2.64] ;  /* 0x0000000602037981 */ /* 0x000f22000c1e1900 */
[----:B--2---:R-:W-:-:S04]  /*1960*/  FMUL R7, R7, R16 ;  /* 0x0000001007077220 */ /* 0x004fc80000400000 */
[----:B---3--:R-:W-:-:S04]  /*1970*/  FFMA R7, R8, R11, R7 ;  /* 0x0000000b08077223 */ /* 0x008fc80000000007 */
[----:B----4-:R-:W-:-:S04]  /*1980*/  FFMA R7, R6, R3, R7 ;  /* 0x0000000306077223 */ /* 0x010fc80000000007 */
[----:B------:R-:W-:-:S05]  /*1990*/  FADD R7, -R7, -RZ ;  /* 0x800000ff07077221 */ /* 0x000fca0000000100 */
[----:B------:R-:W-:Y:S01]  /*19a0*/  STG.E desc[UR6][R14.64], R7 ;  /* 0x000000070e007986 */ /* 0x000fe2000c101906 */
[----:B------:R-:W-:Y:S05]  /*19b0*/  EXIT ;  /* 0x000000000000794d */ /* 0x000fea0003800000 */
        .weak           $__internal_0_$__cuda_sm20_sqrt_rn_f32_slowpath
        .type           $__internal_0_$__cuda_sm20_sqrt_rn_f32_slowpath,@function
        .size           $__internal_0_$__cuda_sm20_sqrt_rn_f32_slowpath,(.L_x_30 - $__internal_0_$__cuda_sm20_sqrt_rn_f32_slowpath)
$__internal_0_$__cuda_sm20_sqrt_rn_f32_slowpath:
[----:B------:R-:W-:-:S13]  /*19c0*/  LOP3.LUT P0, RZ, R0, 0x7fffffff, RZ, 0xc0, !PT ;  /* 0x7fffffff00ff7812 */ /* 0x000fda000780c0ff */
[----:B------:R-:W-:Y:S01]  /*19d0*/  @!P0 MOV R10, R0 ;  /* 0x00000000000a8202 */ /* 0x000fe20000000f00 */
[----:B------:R-:W-:Y:S06]  /*19e0*/  @!P0 BRA `(.L_x_28) ;  /* 0x0000000000408947 */ /* 0x000fec0003800000 */
[----:B------:R-:W-:-:S13]  /*19f0*/  FSETP.GEU.FTZ.AND P0, PT, R0, RZ, PT ;  /* 0x000000ff0000720b */ /* 0x000fda0003f1e000 */
[----:B------:R-:W-:Y:S01]  /*1a00*/  @!P0 MOV R10, 0x7fffffff ;  /* 0x7fffffff000a8802 */ /* 0x000fe20000000f00 */
[----:B------:R-:W-:Y:S06]  /*1a10*/  @!P0 BRA `(.L_x_28) ;  /* 0x0000000000348947 */ /* 0x000fec0003800000 */
[----:B------:R-:W-:-:S13]  /*1a20*/  FSETP.GTU.FTZ.AND P0, PT, |R0|, +INF , PT ;  /* 0x7f8000000000780b */ /* 0x000fda0003f1c200 */
[----:B------:R-:W-:Y:S01]  /*1a30*/  @P0 FADD.FTZ R10, R0, 1 ;  /* 0x3f800000000a0421 */ /* 0x000fe20000010000 */
[----:B------:R-:W-:Y:S06]  /*1a40*/  @P0 BRA `(.L_x_28) ;  /* 0x0000000000280947 */ /* 0x000fec0003800000 */
[----:B------:R-:W-:-:S13]  /*1a50*/  FSETP.NEU.FTZ.AND P0, PT, |R0|, +INF , PT ;  /* 0x7f8000000000780b */ /* 0x000fda0003f1d200 */
[----:B------:R-:W-:-:S04]  /*1a60*/  @P0 FFMA R20, R0, 1.84467440737095516160e+19, RZ ;  /* 0x5f80000000140823 */ /* 0x000fc800000000ff */
[----:B------:R-:W0:Y:S02]  /*1a70*/  @P0 MUFU.RSQ R11, R20 ;  /* 0x00000014000b0308 */ /* 0x000e240000001400 */
[----:B0-----:R-:W-:Y:S01]  /*1a80*/  @P0 FMUL.FTZ R10, R20, R11 ;  /* 0x0000000b140a0220 */ /* 0x001fe20000410000 */
[----:B------:R-:W-:-:S03]  /*1a90*/  @P0 FMUL.FTZ R11, R11, 0.5 ;  /* 0x3f0000000b0b0820 */ /* 0x000fc60000410000 */
[----:B------:R-:W-:-:S04]  /*1aa0*/  @P0 FADD.FTZ R21, -R10, -RZ ;  /* 0x800000ff0a150221 */ /* 0x000fc80000010100 */
[----:B------:R-:W-:-:S04]  /*1ab0*/  @P0 FFMA R21, R10, R21, R20 ;  /* 0x000000150a150223 */ /* 0x000fc80000000014 */
[----:B------:R-:W-:Y:S01]  /*1ac0*/  @P0 FFMA R11, R21, R11, R10 ;  /* 0x0000000b150b0223 */ /* 0x000fe2000000000a */
[----:B------:R-:W-:-:S03]  /*1ad0*/  @!P0 MOV R10, R0 ;  /* 0x00000000000a8202 */ /* 0x000fc60000000f00 */
[----:B------:R-:W-:-:S07]  /*1ae0*/  @P0 FMUL.FTZ R10, R11, 2.3283064365386962891e-10 ;  /* 0x2f8000000b0a0820 */ /* 0x000fce0000410000 */
.L_x_28:
[----:B------:R-:W-:Y:S01]  /*1af0*/  HFMA2 R21, -RZ, RZ, 0, 0 ;  /* 0x00000000ff157431 */ /* 0x000fe200000001ff */
[----:B------:R-:W-:-:S04]  /*1b00*/  MOV R20, R9 ;  /* 0x0000000900147202 */ /* 0x000fc80000000f00 */
[----:B------:R-:W-:Y:S05]  /*1b10*/  RET.REL.NODEC R20 `(_Z3udfPfS_PjPKfS2_S_S_S0_j) ;  /* 0xffffffe414387950 */ /* 0x000fea0003c3ffff */
.L_x_29:
[----:B------:R-:W-:-:S00]  /*1b20*/  BRA `(.L_x_29) ;  /* 0xfffffffc00fc7947 */ /* 0x000fc0000383ffff */
[----:B------:R-:W-:-:S00]  /*1b30*/  NOP ;  /* 0x0000000000007918 */ /* 0x000fc00000000000 */
        /* <DEDUP_REMOVED lines=12> */
.L_x_30:


//--------------------- .nv.shared.reserved.0     --------------------------
	.section	.nv.shared.reserved.0,"aw",@nobits
	.weak		__nv_reservedSMEM_offset_0_alias
	.size		__nv_reservedSMEM_offset_0_alias, 0, 64
	.other		__nv_reservedSMEM_offset_0_alias,@"STO_CUDA_RESERVED_SHARED STV_DEFAULT"
__nv_reservedSMEM_offset_0_alias:
	.zero		0
	.zero		64


//--------------------- .nv.constant0._Z3udfPfS_PjPKfS2_S_S_S0_j --------------------------
	.section	.nv.constant0._Z3udfPfS_PjPKfS2_S_S_S0_j,"a",@progbits
	.sectionflags	@""
	.align	4
.nv.constant0._Z3udfPfS_PjPKfS2_S_S_S0_j:
	.zero		964


//--------------------- SYMBOLS --------------------------

	.type		.nv.reservedSmem.offset0,@object
	.size		.nv.reservedSmem.offset0,0x4
